//
// Generated by NVIDIA NVVM Compiler
//
// Compiler Build ID: CL-36424714
// Cuda compilation tools, release 13.0, V13.0.88
// Based on NVVM 20.0.0
//

.version 9.0
.target sm_100
.address_size 64

	// .globl	_Z13print_squaresv
.extern .func  (.param .b32 func_retval0) vprintf
(
	.param .b64 vprintf_param_0,
	.param .b64 vprintf_param_1
)
;
.global .align 1 .b8 $str[29] = {84, 104, 114, 101, 97, 100, 32, 37, 100, 58, 32, 37, 100, 32, 115, 113, 117, 97, 114, 101, 100, 32, 105, 115, 32, 37, 100, 10};

.visible .entry _Z13print_squaresv()
{
	.local .align 8 .b8 	__local_depot0[16];
	.reg .b64 	%SP;
	.reg .b64 	%SPL;
	.reg .b32 	%r<5>;
	.reg .b64 	%rd<5>;

	mov.u64 	%SPL, __local_depot0;
	cvta.local.u64 	%SP, %SPL;
	add.u64 	%rd1, %SP, 0;
	add.u64 	%rd2, %SPL, 0;
	mov.u32 	%r1, %tid.x;
	mul.lo.s32 	%r2, %r1, %r1;
	st.local.v2.u32 	[%rd2], {%r1, %r1};
	st.local.u32 	[%rd2+8], %r2;
	mov.u64 	%rd3, $str;
	cvta.global.u64 	%rd4, %rd3;
	{ // callseq 0, 0
	.param .b64 param0;
	st.param.b64 	[param0], %rd4;
	.param .b64 param1;
	st.param.b64 	[param1], %rd1;
	.param .b32 retval0;
	call.uni (retval0), 
	vprintf, 
	(
	param0, 
	param1
	);
	ld.param.b32 	%r3, [retval0];
	} // callseq 0
	ret;

}


// ===== COMPILED SASS (sm_100) =====

	.target	sm_100

	.elftype	@"ET_EXEC"


//--------------------- .note.nv.tkinfo           --------------------------
	.section	.note.nv.tkinfo,"",@"SHT_NOTE"
	.sectionflags	@"SHF_NOTE_NV_TKINFO"
	.tkinfo
        /*0018*/ 	.word	0x00000002
        /*0030*/ 	.string	""
        /*0030*/ 	.string	"ptxas"
        /*0030*/ 	.string	"Cuda compilation tools, release 13.0, V13.0.88"
        /*0030*/ 	.string	"Build cuda_13.0.r13.0/compiler.36424714_0"
        /*0030*/ 	.string	"-arch sm_100 -m 64 "



//--------------------- .note.nv.cuinfo           --------------------------
	.section	.note.nv.cuinfo,"",@"SHT_NOTE"
	.sectionflags	@"SHF_NOTE_NV_CUINFO"
        /*0018*/ 	.short	0x0002
        /*001a*/ 	.short	0x0064
        /*001c*/ 	.short	0x0082
	.zero		2


//--------------------- .nv.info                  --------------------------
	.section	.nv.info,"",@"SHT_CUDA_INFO"
	.align	4


	//----- nvinfo : EIATTR_REGCOUNT
	.align		4
        /*0000*/ 	.byte	0x04, 0x2f
        /*0002*/ 	.short	(.L_2 - .L_1)
	.align		4
.L_1:
        /*0004*/ 	.word	index@(_Z13print_squaresv)
        /*0008*/ 	.word	0x00000018


	//----- nvinfo : EIATTR_FRAME_SIZE
	.align		4
.L_2:
        /*000c*/ 	.byte	0x04, 0x11
        /*000e*/ 	.short	(.L_4 - .L_3)
	.align		4
.L_3:
        /*0010*/ 	.word	index@(_Z13print_squaresv)
        /*0014*/ 	.word	0x00000010


	//----- nvinfo : EIATTR_MIN_STACK_SIZE
	.align		4
.L_4:
        /*0018*/ 	.byte	0x04, 0x12
        /*001a*/ 	.short	(.L_6 - .L_5)
	.align		4
.L_5:
        /*001c*/ 	.word	index@(_Z13print_squaresv)
        /*0020*/ 	.word	0x00000010
.L_6:


//--------------------- .nv.compat                --------------------------
	.section	.nv.compat,"",@"SHT_CUDA_COMPAT_INFO"
	.align	4
        /*0000*/ 	.byte	0x02, 0x09, 0x00, 0x00, 0x02, 0x02, 0x01, 0x00, 0x02, 0x05, 0x05, 0x00, 0x03, 0x07, 0x01, 0x01
        /*0010*/ 	.byte	0x02, 0x03, 0x00, 0x00, 0x02, 0x06, 0x01, 0x00, 0x04, 0x0b, 0x08, 0x00, 0x09, 0x00, 0x00, 0x00
        /*0020*/ 	.byte	0x00, 0x00, 0x00, 0x00


//--------------------- .nv.info._Z13print_squaresv --------------------------
	.section	.nv.info._Z13print_squaresv,"",@"SHT_CUDA_INFO"
	.sectionflags	@""
	.align	4


	//----- nvinfo : EIATTR_CUDA_API_VERSION
	.align		4
        /*0000*/ 	.byte	0x04, 0x37
        /*0002*/ 	.short	(.L_8 - .L_7)
.L_7:
        /*0004*/ 	.word	0x00000082


	//----- nvinfo : EIATTR_SPARSE_MMA_MASK
	.align		4
.L_8:
        /*0008*/ 	.byte	0x03, 0x50
        /*000a*/ 	.short	0x0000


	//----- nvinfo : EIATTR_MAXREG_COUNT
	.align		4
        /*000c*/ 	.byte	0x03, 0x1b
        /*000e*/ 	.short	0x00ff


	//----- nvinfo : EIATTR_EXTERNS
	.align		4
        /*0010*/ 	.byte	0x04, 0x0f
        /*0012*/ 	.short	(.L_10 - .L_9)


	//   ....[0]....
	.align		4
.L_9:
        /*0014*/ 	.word	index@(vprintf)


	//----- nvinfo : EIATTR_MERCURY_ISA_VERSION
	.align		4
.L_10:
        /*0018*/ 	.byte	0x03, 0x5f
        /*001a*/ 	.short	0x0101


	//----- nvinfo : EIATTR_VRC_CTA_INIT_COUNT
	.align		4
        /*001c*/ 	.byte	0x02, 0x4a
	.zero		1
	.zero		1


	//----- nvinfo : EIATTR_SYSCALL_OFFSETS
	.align		4
        /*0020*/ 	.byte	0x04, 0x46
        /*0022*/ 	.short	(.L_12 - .L_11)


	//   ....[0]....
.L_11:
        /*0024*/ 	.word	0x00000110


	//----- nvinfo : EIATTR_EXIT_INSTR_OFFSETS
	.align		4
.L_12:
        /*0028*/ 	.byte	0x04, 0x1c
        /*002a*/ 	.short	(.L_14 - .L_13)


	//   ....[0]....
.L_13:
        /*002c*/ 	.word	0x00000120


	//----- nvinfo : EIATTR_SW_WAR
	.align		4
.L_14:
        /*0030*/ 	.byte	0x04, 0x36
        /*0032*/ 	.short	(.L_16 - .L_15)
.L_15:
        /*0034*/ 	.word	0x00000008
.L_16:


//--------------------- .nv.callgraph             --------------------------
	.section	.nv.callgraph,"",@"SHT_CUDA_CALLGRAPH"
	.align	4
	.sectionentsize	8
	.align		4
        /*0000*/ 	.word	0x00000000
	.align		4
        /*0004*/ 	.word	0xffffffff
	.align		4
        /*0008*/ 	.word	index@(_Z13print_squaresv)
	.align		4
        /*000c*/ 	.word	index@(vprintf)
	.align		4
        /*0010*/ 	.word	0x00000000
	.align		4
        /*0014*/ 	.word	0xfffffffe
	.align		4
        /*0018*/ 	.word	0x00000000
	.align		4
        /*001c*/ 	.word	0xfffffffd
	.align		4
        /*0020*/ 	.word	0x00000000
	.align		4
        /*0024*/ 	.word	0xfffffffc


//--------------------- .nv.constant4             --------------------------
	.section	.nv.constant4,"a",@progbits
	.align	8
	.align		8
.nv.constant4:
        /*0000*/ 	.dword	vprintf
	.align		8
        /*0008*/ 	.dword	$str


//--------------------- .text._Z13print_squaresv  --------------------------
	.section	.text._Z13print_squaresv,"ax",@progbits
	.align	128
        .global         _Z13print_squaresv
        .type           _Z13print_squaresv,@function
        .size           _Z13print_squaresv,(.L_x_2 - _Z13print_squaresv)
        .other          _Z13print_squaresv,@"STO_CUDA_ENTRY STV_DEFAULT"
_Z13print_squaresv:
.text._Z13print_squaresv:
[----:B------:R-:W0:Y:S01]  /*0000*/  LDC R1, c[0x0][0x37c] ;  /* 0x0000df00ff017b82 */ /* 0x000e220000000800 */
[----:B------:R-:W1:Y:S01]  /*0010*/  S2R R8, SR_TID.X ;  /* 0x0000000000087919 */ /* 0x000e620000002100 */
[----:B------:R-:W-:Y:S01]  /*0020*/  MOV R2, 0x0 ;  /* 0x0000000000027802 */ /* 0x000fe20000000f00 */
[----:B0-----:R-:W-:Y:S01]  /*0030*/  VIADD R1, R1, 0xfffffff0 ;  /* 0xfffffff001017836 */ /* 0x001fe20000000000 */
[----:B------:R-:W0:Y:S04]  /*0040*/  LDCU UR4, c[0x0][0x2f8] ;  /* 0x00005f00ff0477ac */ /* 0x000e280008000800 */
[----:B------:R-:W2:Y:S01]  /*0050*/  LDC.64 R2, c[0x4][R2] ;  /* 0x0100000002027b82 */ /* 0x000ea20000000a00 */
[----:B------:R-:W3:Y:S01]  /*0060*/  LDCU.64 UR6, c[0x4][0x8] ;  /* 0x01000100ff0677ac */ /* 0x000ee20008000a00 */
[----:B------:R-:W4:Y:S01]  /*0070*/  LDCU UR5, c[0x0][0x2fc] ;  /* 0x00005f80ff0577ac */ /* 0x000f220008000800 */
[----:B0-----:R-:W-:Y:S01]  /*0080*/  IADD3 R6, P0, PT, R1, UR4, RZ ;  /* 0x0000000401067c10 */ /* 0x001fe2000ff1e0ff */
[----:B---3--:R-:W-:Y:S01]  /*0090*/  IMAD.U32 R4, RZ, RZ, UR6 ;  /* 0x00000006ff047e24 */ /* 0x008fe2000f8e00ff */
[----:B------:R-:W-:-:S03]  /*00a0*/  MOV R5, UR7 ;  /* 0x0000000700057c02 */ /* 0x000fc60008000f00 */
[----:B----4-:R-:W-:Y:S01]  /*00b0*/  IMAD.X R7, RZ, RZ, UR5, P0 ;  /* 0x00000005ff077e24 */ /* 0x010fe200080e06ff */
[-C--:B-1----:R-:W-:Y:S01]  /*00c0*/  MOV R9, R8.reuse ;  /* 0x0000000800097202 */ /* 0x082fe20000000f00 */
[----:B------:R-:W-:-:S04]  /*00d0*/  IMAD R0, R8, R8, RZ ;  /* 0x0000000808007224 */ /* 0x000fc800078e02ff */
[----:B------:R0:W-:Y:S04]  /*00e0*/  STL.64 [R1], R8 ;  /* 0x0000000801007387 */ /* 0x0001e80000100a00 */
[----:B------:R0:W-:Y:S02]  /*00f0*/  STL [R1+0x8], R0 ;  /* 0x0000080001007387 */ /* 0x0001e40000100800 */
[----:B------:R-:W-:-:S07]  /*0100*/  LEPC R20, `(.L_x_0) ;  /* 0x000000001014794e */ /* 0x000fce0000000000 */
[----:B0-2---:R-:W-:Y:S05]  /*0110*/  CALL.ABS.NOINC R2 ;  /* 0x0000000002007343 */ /* 0x005fea0003c00000 */
.L_x_0:
[----:B------:R-:W-:Y:S05]  /*0120*/  EXIT ;  /* 0x000000000000794d */ /* 0x000fea0003800000 */
.L_x_1:
[----:B------:R-:W-:-:S00]  /*0130*/  BRA `(.L_x_1) ;  /* 0xfffffffc00fc7947 */ /* 0x000fc0000383ffff */
[----:B------:R-:W-:-:S00]  /*0140*/  NOP ;  /* 0x0000000000007918 */ /* 0x000fc00000000000 */
        /* <DEDUP_REMOVED lines=11> */
.L_x_2:


//--------------------- .nv.global.init           --------------------------
	.section	.nv.global.init,"aw",@progbits
.nv.global.init:
	.type		$str,@object
	.size		$str,(.L_0 - $str)
$str:
        /*0000*/ 	.byte	0x54, 0x68, 0x72, 0x65, 0x61, 0x64, 0x20, 0x25, 0x64, 0x3a, 0x20, 0x25, 0x64, 0x20, 0x73, 0x71
        /*0010*/ 	.byte	0x75, 0x61, 0x72, 0x65, 0x64, 0x20, 0x69, 0x73, 0x20, 0x25, 0x64, 0x0a, 0x00
.L_0:


//--------------------- .nv.shared.reserved.0     --------------------------
	.section	.nv.shared.reserved.0,"aw",@nobits
	.weak		__nv_reservedSMEM_offset_0_alias
	.size		__nv_reservedSMEM_offset_0_alias, 0, 64
	.other		__nv_reservedSMEM_offset_0_alias,@"STO_CUDA_RESERVED_SHARED STV_DEFAULT"
__nv_reservedSMEM_offset_0_alias:
	.zero		0
	.zero		64


//--------------------- .nv.constant0._Z13print_squaresv --------------------------
	.section	.nv.constant0._Z13print_squaresv,"a",@progbits
	.sectionflags	@""
	.align	4
.nv.constant0._Z13print_squaresv:
	.zero		896


//--------------------- SYMBOLS --------------------------

	.type		.nv.reservedSmem.offset0,@object
	.size		.nv.reservedSmem.offset0,0x4
	.type		vprintf,@function
